//
// Generated by NVIDIA NVVM Compiler
//
// Compiler Build ID: CL-36424714
// Cuda compilation tools, release 13.0, V13.0.88
// Based on NVVM 20.0.0
//

.version 9.0
.target sm_100
.address_size 64

	// .globl	vecadd

.visible .entry vecadd(
	.param .u64 .ptr .align 1 vecadd_param_0,
	.param .u64 .ptr .align 1 vecadd_param_1,
	.param .u64 .ptr .align 1 vecadd_param_2,
	.param .u64 vecadd_param_3
)
{
	.reg .b32 	%r<7>;
	.reg .b64 	%rd<17>;

	ld.param.u64 	%rd1, [vecadd_param_0];
	ld.param.u64 	%rd2, [vecadd_param_1];
	ld.param.u64 	%rd3, [vecadd_param_2];
	ld.param.u64 	%rd4, [vecadd_param_3];
	cvta.to.global.u64 	%rd5, %rd1;
	cvta.to.global.u64 	%rd6, %rd3;
	cvta.to.global.u64 	%rd7, %rd2;
	mov.u32 	%r1, %ctaid.x;
	cvt.u64.u32 	%rd8, %r1;
	add.s64 	%rd9, %rd4, %rd8;
	mov.u32 	%r2, %ntid.x;
	cvt.u64.u32 	%rd10, %r2;
	mov.u32 	%r3, %tid.x;
	cvt.u64.u32 	%rd11, %r3;
	mad.lo.s64 	%rd12, %rd9, %rd10, %rd11;
	shl.b64 	%rd13, %rd12, 2;
	add.s64 	%rd14, %rd7, %rd13;
	ld.global.u32 	%r4, [%rd14];
	add.s64 	%rd15, %rd6, %rd13;
	ld.global.u32 	%r5, [%rd15];
	add.s32 	%r6, %r5, %r4;
	add.s64 	%rd16, %rd5, %rd13;
	st.global.u32 	[%rd16], %r6;
	ret;

}
	// .globl	saxpy
.visible .entry saxpy(
	.param .u64 .ptr .align 1 saxpy_param_0,
	.param .u32 saxpy_param_1,
	.param .u64 .ptr .align 1 saxpy_param_2,
	.param .u64 .ptr .align 1 saxpy_param_3,
	.param .u64 saxpy_param_4
)
{
	.reg .b32 	%r<8>;
	.reg .b64 	%rd<17>;

	ld.param.u64 	%rd1, [saxpy_param_0];
	ld.param.u32 	%r1, [saxpy_param_1];
	ld.param.u64 	%rd2, [saxpy_param_2];
	ld.param.u64 	%rd3, [saxpy_param_3];
	ld.param.u64 	%rd4, [saxpy_param_4];
	cvta.to.global.u64 	%rd5, %rd1;
	cvta.to.global.u64 	%rd6, %rd3;
	cvta.to.global.u64 	%rd7, %rd2;
	mov.u32 	%r2, %ctaid.x;
	cvt.u64.u32 	%rd8, %r2;
	add.s64 	%rd9, %rd4, %rd8;
	mov.u32 	%r3, %ntid.x;
	cvt.u64.u32 	%rd10, %r3;
	mov.u32 	%r4, %tid.x;
	cvt.u64.u32 	%rd11, %r4;
	mad.lo.s64 	%rd12, %rd9, %rd10, %rd11;
	shl.b64 	%rd13, %rd12, 2;
	add.s64 	%rd14, %rd7, %rd13;
	ld.global.u32 	%r5, [%rd14];
	add.s64 	%rd15, %rd6, %rd13;
	ld.global.u32 	%r6, [%rd15];
	mad.lo.s32 	%r7, %r5, %r1, %r6;
	add.s64 	%rd16, %rd5, %rd13;
	st.global.u32 	[%rd16], %r7;
	ret;

}


// ===== COMPILED SASS (sm_100) =====

	.target	sm_100

	.elftype	@"ET_EXEC"


//--------------------- .note.nv.tkinfo           --------------------------
	.section	.note.nv.tkinfo,"",@"SHT_NOTE"
	.sectionflags	@"SHF_NOTE_NV_TKINFO"
	.tkinfo
        /*0018*/ 	.word	0x00000002
        /*0030*/ 	.string	""
        /*0030*/ 	.string	"ptxas"
        /*0030*/ 	.string	"Cuda compilation tools, release 13.0, V13.0.88"
        /*0030*/ 	.string	"Build cuda_13.0.r13.0/compiler.36424714_0"
        /*0030*/ 	.string	"-arch sm_100 -m 64 "



//--------------------- .note.nv.cuinfo           --------------------------
	.section	.note.nv.cuinfo,"",@"SHT_NOTE"
	.sectionflags	@"SHF_NOTE_NV_CUINFO"
        /*0018*/ 	.short	0x0002
        /*001a*/ 	.short	0x0064
        /*001c*/ 	.short	0x0082
	.zero		2


//--------------------- .nv.info                  --------------------------
	.section	.nv.info,"",@"SHT_CUDA_INFO"
	.align	4


	//----- nvinfo : EIATTR_REGCOUNT
	.align		4
        /*0000*/ 	.byte	0x04, 0x2f
        /*0002*/ 	.short	(.L_1 - .L_0)
	.align		4
.L_0:
        /*0004*/ 	.word	index@(vecadd)
        /*0008*/ 	.word	0x0000000c


	//----- nvinfo : EIATTR_FRAME_SIZE
	.align		4
.L_1:
        /*000c*/ 	.byte	0x04, 0x11
        /*000e*/ 	.short	(.L_3 - .L_2)
	.align		4
.L_2:
        /*0010*/ 	.word	index@(vecadd)
        /*0014*/ 	.word	0x00000000


	//----- nvinfo : EIATTR_REGCOUNT
	.align		4
.L_3:
        /*0018*/ 	.byte	0x04, 0x2f
        /*001a*/ 	.short	(.L_5 - .L_4)
	.align		4
.L_4:
        /*001c*/ 	.word	index@(saxpy)
        /*0020*/ 	.word	0x0000000c


	//----- nvinfo : EIATTR_FRAME_SIZE
	.align		4
.L_5:
        /*0024*/ 	.byte	0x04, 0x11
        /*0026*/ 	.short	(.L_7 - .L_6)
	.align		4
.L_6:
        /*0028*/ 	.word	index@(saxpy)
        /*002c*/ 	.word	0x00000000


	//----- nvinfo : EIATTR_MIN_STACK_SIZE
	.align		4
.L_7:
        /*0030*/ 	.byte	0x04, 0x12
        /*0032*/ 	.short	(.L_9 - .L_8)
	.align		4
.L_8:
        /*0034*/ 	.word	index@(saxpy)
        /*0038*/ 	.word	0x00000000


	//----- nvinfo : EIATTR_MIN_STACK_SIZE
	.align		4
.L_9:
        /*003c*/ 	.byte	0x04, 0x12
        /*003e*/ 	.short	(.L_11 - .L_10)
	.align		4
.L_10:
        /*0040*/ 	.word	index@(vecadd)
        /*0044*/ 	.word	0x00000000
.L_11:


//--------------------- .nv.compat                --------------------------
	.section	.nv.compat,"",@"SHT_CUDA_COMPAT_INFO"
	.align	4
        /*0000*/ 	.byte	0x02, 0x09, 0x00, 0x00, 0x02, 0x02, 0x01, 0x00, 0x02, 0x05, 0x05, 0x00, 0x03, 0x07, 0x01, 0x01
        /*0010*/ 	.byte	0x02, 0x03, 0x00, 0x00, 0x02, 0x06, 0x01, 0x00, 0x04, 0x0b, 0x08, 0x00, 0x09, 0x00, 0x00, 0x00
        /*0020*/ 	.byte	0x00, 0x00, 0x00, 0x00


//--------------------- .nv.info.saxpy            --------------------------
	.section	.nv.info.saxpy,"",@"SHT_CUDA_INFO"
	.sectionflags	@""
	.align	4


	//----- nvinfo : EIATTR_CUDA_API_VERSION
	.align		4
        /*0000*/ 	.byte	0x04, 0x37
        /*0002*/ 	.short	(.L_13 - .L_12)
.L_12:
        /*0004*/ 	.word	0x00000082


	//----- nvinfo : EIATTR_KPARAM_INFO
	.align		4
.L_13:
        /*0008*/ 	.byte	0x04, 0x17
        /*000a*/ 	.short	(.L_15 - .L_14)
.L_14:
        /*000c*/ 	.word	0x00000000
        /*0010*/ 	.short	0x0004
        /*0012*/ 	.short	0x0020
        /*0014*/ 	.byte	0x00, 0xf0, 0x21, 0x00


	//----- nvinfo : EIATTR_KPARAM_INFO
	.align		4
.L_15:
        /*0018*/ 	.byte	0x04, 0x17
        /*001a*/ 	.short	(.L_17 - .L_16)
.L_16:
        /*001c*/ 	.word	0x00000000
        /*0020*/ 	.short	0x0003
        /*0022*/ 	.short	0x0018
        /*0024*/ 	.byte	0x00, 0xf5, 0x21, 0x00


	//----- nvinfo : EIATTR_KPARAM_INFO
	.align		4
.L_17:
        /*0028*/ 	.byte	0x04, 0x17
        /*002a*/ 	.short	(.L_19 - .L_18)
.L_18:
        /*002c*/ 	.word	0x00000000
        /*0030*/ 	.short	0x0002
        /*0032*/ 	.short	0x0010
        /*0034*/ 	.byte	0x00, 0xf5, 0x21, 0x00


	//----- nvinfo : EIATTR_KPARAM_INFO
	.align		4
.L_19:
        /*0038*/ 	.byte	0x04, 0x17
        /*003a*/ 	.short	(.L_21 - .L_20)
.L_20:
        /*003c*/ 	.word	0x00000000
        /*0040*/ 	.short	0x0001
        /*0042*/ 	.short	0x0008
        /*0044*/ 	.byte	0x00, 0xf0, 0x11, 0x00


	//----- nvinfo : EIATTR_KPARAM_INFO
	.align		4
.L_21:
        /*0048*/ 	.byte	0x04, 0x17
        /*004a*/ 	.short	(.L_23 - .L_22)
.L_22:
        /*004c*/ 	.word	0x00000000
        /*0050*/ 	.short	0x0000
        /*0052*/ 	.short	0x0000
        /*0054*/ 	.byte	0x00, 0xf5, 0x21, 0x00


	//----- nvinfo : EIATTR_SPARSE_MMA_MASK
	.align		4
.L_23:
        /*0058*/ 	.byte	0x03, 0x50
        /*005a*/ 	.short	0x0000


	//----- nvinfo : EIATTR_MAXREG_COUNT
	.align		4
        /*005c*/ 	.byte	0x03, 0x1b
        /*005e*/ 	.short	0x00ff


	//----- nvinfo : EIATTR_MERCURY_ISA_VERSION
	.align		4
        /*0060*/ 	.byte	0x03, 0x5f
        /*0062*/ 	.short	0x0101


	//----- nvinfo : EIATTR_VRC_CTA_INIT_COUNT
	.align		4
        /*0064*/ 	.byte	0x02, 0x4a
	.zero		1
	.zero		1


	//----- nvinfo : EIATTR_EXIT_INSTR_OFFSETS
	.align		4
        /*0068*/ 	.byte	0x04, 0x1c
        /*006a*/ 	.short	(.L_25 - .L_24)


	//   ....[0]....
.L_24:
        /*006c*/ 	.word	0x000001b0


	//----- nvinfo : EIATTR_CBANK_PARAM_SIZE
	.align		4
.L_25:
        /*0070*/ 	.byte	0x03, 0x19
        /*0072*/ 	.short	0x0028


	//----- nvinfo : EIATTR_PARAM_CBANK
	.align		4
        /*0074*/ 	.byte	0x04, 0x0a
        /*0076*/ 	.short	(.L_27 - .L_26)
	.align		4
.L_26:
        /*0078*/ 	.word	index@(.nv.constant0.saxpy)
        /*007c*/ 	.short	0x0380
        /*007e*/ 	.short	0x0028


	//----- nvinfo : EIATTR_SW_WAR
	.align		4
.L_27:
        /*0080*/ 	.byte	0x04, 0x36
        /*0082*/ 	.short	(.L_29 - .L_28)
.L_28:
        /*0084*/ 	.word	0x00000008
.L_29:


//--------------------- .nv.info.vecadd           --------------------------
	.section	.nv.info.vecadd,"",@"SHT_CUDA_INFO"
	.sectionflags	@""
	.align	4


	//----- nvinfo : EIATTR_CUDA_API_VERSION
	.align		4
        /*0000*/ 	.byte	0x04, 0x37
        /*0002*/ 	.short	(.L_31 - .L_30)
.L_30:
        /*0004*/ 	.word	0x00000082


	//----- nvinfo : EIATTR_KPARAM_INFO
	.align		4
.L_31:
        /*0008*/ 	.byte	0x04, 0x17
        /*000a*/ 	.short	(.L_33 - .L_32)
.L_32:
        /*000c*/ 	.word	0x00000000
        /*0010*/ 	.short	0x0003
        /*0012*/ 	.short	0x0018
        /*0014*/ 	.byte	0x00, 0xf0, 0x21, 0x00


	//----- nvinfo : EIATTR_KPARAM_INFO
	.align		4
.L_33:
        /*0018*/ 	.byte	0x04, 0x17
        /*001a*/ 	.short	(.L_35 - .L_34)
.L_34:
        /*001c*/ 	.word	0x00000000
        /*0020*/ 	.short	0x0002
        /*0022*/ 	.short	0x0010
        /*0024*/ 	.byte	0x00, 0xf5, 0x21, 0x00


	//----- nvinfo : EIATTR_KPARAM_INFO
	.align		4
.L_35:
        /*0028*/ 	.byte	0x04, 0x17
        /*002a*/ 	.short	(.L_37 - .L_36)
.L_36:
        /*002c*/ 	.word	0x00000000
        /*0030*/ 	.short	0x0001
        /*0032*/ 	.short	0x0008
        /*0034*/ 	.byte	0x00, 0xf5, 0x21, 0x00


	//----- nvinfo : EIATTR_KPARAM_INFO
	.align		4
.L_37:
        /*0038*/ 	.byte	0x04, 0x17
        /*003a*/ 	.short	(.L_39 - .L_38)
.L_38:
        /*003c*/ 	.word	0x00000000
        /*0040*/ 	.short	0x0000
        /*0042*/ 	.short	0x0000
        /*0044*/ 	.byte	0x00, 0xf5, 0x21, 0x00


	//----- nvinfo : EIATTR_SPARSE_MMA_MASK
	.align		4
.L_39:
        /*0048*/ 	.byte	0x03, 0x50
        /*004a*/ 	.short	0x0000


	//----- nvinfo : EIATTR_MAXREG_COUNT
	.align		4
        /*004c*/ 	.byte	0x03, 0x1b
        /*004e*/ 	.short	0x00ff


	//----- nvinfo : EIATTR_MERCURY_ISA_VERSION
	.align		4
        /*0050*/ 	.byte	0x03, 0x5f
        /*0052*/ 	.short	0x0101


	//----- nvinfo : EIATTR_VRC_CTA_INIT_COUNT
	.align		4
        /*0054*/ 	.byte	0x02, 0x4a
	.zero		1
	.zero		1


	//----- nvinfo : EIATTR_EXIT_INSTR_OFFSETS
	.align		4
        /*0058*/ 	.byte	0x04, 0x1c
        /*005a*/ 	.short	(.L_41 - .L_40)


	//   ....[0]....
.L_40:
        /*005c*/ 	.word	0x00000190


	//----- nvinfo : EIATTR_CBANK_PARAM_SIZE
	.align		4
.L_41:
        /*0060*/ 	.byte	0x03, 0x19
        /*0062*/ 	.short	0x0020


	//----- nvinfo : EIATTR_PARAM_CBANK
	.align		4
        /*0064*/ 	.byte	0x04, 0x0a
        /*0066*/ 	.short	(.L_43 - .L_42)
	.align		4
.L_42:
        /*0068*/ 	.word	index@(.nv.constant0.vecadd)
        /*006c*/ 	.short	0x0380
        /*006e*/ 	.short	0x0020


	//----- nvinfo : EIATTR_SW_WAR
	.align		4
.L_43:
        /*0070*/ 	.byte	0x04, 0x36
        /*0072*/ 	.short	(.L_45 - .L_44)
.L_44:
        /*0074*/ 	.word	0x00000008
.L_45:


//--------------------- .nv.callgraph             --------------------------
	.section	.nv.callgraph,"",@"SHT_CUDA_CALLGRAPH"
	.align	4
	.sectionentsize	8
	.align		4
        /*0000*/ 	.word	0x00000000
	.align		4
        /*0004*/ 	.word	0xffffffff
	.align		4
        /*0008*/ 	.word	0x00000000
	.align		4
        /*000c*/ 	.word	0xfffffffe
	.align		4
        /*0010*/ 	.word	0x00000000
	.align		4
        /*0014*/ 	.word	0xfffffffd
	.align		4
        /*0018*/ 	.word	0x00000000
	.align		4
        /*001c*/ 	.word	0xfffffffc


//--------------------- .text.saxpy               --------------------------
	.section	.text.saxpy,"ax",@progbits
	.align	128
        .global         saxpy
        .type           saxpy,@function
        .size           saxpy,(.L_x_2 - saxpy)
        .other          saxpy,@"STO_CUDA_ENTRY STV_DEFAULT"
saxpy:
.text.saxpy:
[----:B------:R-:W-:Y:S08]  /*0000*/  LDC R1, c[0x0][0x37c] ;  /* 0x0000df00ff017b82 */ /* 0x000ff00000000800 */
[----:B------:R-:W0:Y:S01]  /*0010*/  S2UR UR4, SR_CTAID.X ;  /* 0x00000000000479c3 */ /* 0x000e220000002500 */
[----:B------:R-:W1:Y:S01]  /*0020*/  S2R R2, SR_TID.X ;  /* 0x0000000000027919 */ /* 0x000e620000002100 */
[----:B------:R-:W0:Y:S01]  /*0030*/  LDCU.64 UR6, c[0x0][0x3a0] ;  /* 0x00007400ff0677ac */ /* 0x000e220008000a00 */
[----:B------:R-:W-:Y:S01]  /*0040*/  IMAD.MOV.U32 R3, RZ, RZ, RZ ;  /* 0x000000ffff037224 */ /* 0x000fe200078e00ff */
[----:B------:R-:W2:Y:S04]  /*0050*/  LDCU.128 UR8, c[0x0][0x390] ;  /* 0x00007200ff0877ac */ /* 0x000ea80008000c00 */
[----:B------:R-:W1:Y:S01]  /*0060*/  LDC R5, c[0x0][0x360] ;  /* 0x0000d800ff057b82 */ /* 0x000e620000000800 */
[----:B0-----:R-:W-:Y:S01]  /*0070*/  UIADD3 UR4, UP0, UPT, UR4, UR6, URZ ;  /* 0x0000000604047290 */ /* 0x001fe2000ff1e0ff */
[----:B------:R-:W0:Y:S03]  /*0080*/  LDCU UR6, c[0x0][0x388] ;  /* 0x00007100ff0677ac */ /* 0x000e260008000800 */
[----:B------:R-:W-:-:S02]  /*0090*/  UIADD3.X UR5, UPT, UPT, URZ, UR7, URZ, UP0, !UPT ;  /* 0x00000007ff057290 */ /* 0x000fc400087fe4ff */
[----:B-1----:R-:W-:-:S04]  /*00a0*/  IMAD.WIDE.U32 R2, R5, UR4, R2 ;  /* 0x0000000405027c25 */ /* 0x002fc8000f8e0002 */
[----:B------:R-:W-:Y:S02]  /*00b0*/  IMAD R5, R5, UR5, RZ ;  /* 0x0000000505057c24 */ /* 0x000fe4000f8e02ff */
[----:B------:R-:W-:-:S03]  /*00c0*/  IMAD.SHL.U32 R6, R2, 0x4, RZ ;  /* 0x0000000402067824 */ /* 0x000fc600078e00ff */
[----:B------:R-:W1:Y:S01]  /*00d0*/  LDCU.64 UR4, c[0x0][0x358] ;  /* 0x00006b00ff0477ac */ /* 0x000e620008000a00 */
[----:B------:R-:W-:Y:S01]  /*00e0*/  IMAD.IADD R3, R3, 0x1, R5 ;  /* 0x0000000103037824 */ /* 0x000fe200078e0205 */
[----:B--2---:R-:W-:-:S04]  /*00f0*/  IADD3 R4, P0, PT, R6, UR8, RZ ;  /* 0x0000000806047c10 */ /* 0x004fc8000ff1e0ff */
[----:B------:R-:W-:Y:S02]  /*0100*/  SHF.L.U64.HI R0, R2, 0x2, R3 ;  /* 0x0000000202007819 */ /* 0x000fe40000010203 */
[----:B------:R-:W-:Y:S02]  /*0110*/  IADD3 R2, P1, PT, R6, UR10, RZ ;  /* 0x0000000a06027c10 */ /* 0x000fe4000ff3e0ff */
[C---:B------:R-:W-:Y:S01]  /*0120*/  IADD3.X R5, PT, PT, R0.reuse, UR9, RZ, P0, !PT ;  /* 0x0000000900057c10 */ /* 0x040fe200087fe4ff */
[----:B------:R-:W2:Y:S01]  /*0130*/  LDCU.64 UR8, c[0x0][0x380] ;  /* 0x00007000ff0877ac */ /* 0x000ea20008000a00 */
[----:B------:R-:W-:-:S03]  /*0140*/  IADD3.X R3, PT, PT, R0, UR11, RZ, P1, !PT ;  /* 0x0000000b00037c10 */ /* 0x000fc60008ffe4ff */
[----:B-1----:R-:W0:Y:S04]  /*0150*/  LDG.E R4, desc[UR4][R4.64] ;  /* 0x0000000404047981 */ /* 0x002e28000c1e1900 */
[----:B------:R-:W0:Y:S01]  /*0160*/  LDG.E R3, desc[UR4][R2.64] ;  /* 0x0000000402037981 */ /* 0x000e22000c1e1900 */
[----:B--2---:R-:W-:-:S04]  /*0170*/  IADD3 R6, P0, PT, R6, UR8, RZ ;  /* 0x0000000806067c10 */ /* 0x004fc8000ff1e0ff */
[----:B------:R-:W-:Y:S01]  /*0180*/  IADD3.X R7, PT, PT, R0, UR9, RZ, P0, !PT ;  /* 0x0000000900077c10 */ /* 0x000fe200087fe4ff */
[----:B0-----:R-:W-:-:S05]  /*0190*/  IMAD R9, R4, UR6, R3 ;  /* 0x0000000604097c24 */ /* 0x001fca000f8e0203 */
[----:B------:R-:W-:Y:S01]  /*01a0*/  STG.E desc[UR4][R6.64], R9 ;  /* 0x0000000906007986 */ /* 0x000fe2000c101904 */
[----:B------:R-:W-:Y:S05]  /*01b0*/  EXIT ;  /* 0x000000000000794d */ /* 0x000fea0003800000 */
.L_x_0:
[----:B------:R-:W-:-:S00]  /*01c0*/  BRA `(.L_x_0) ;  /* 0xfffffffc00fc7947 */ /* 0x000fc0000383ffff */
[----:B------:R-:W-:-:S00]  /*01d0*/  NOP ;  /* 0x0000000000007918 */ /* 0x000fc00000000000 */
        /* <DEDUP_REMOVED lines=10> */
.L_x_2:


//--------------------- .text.vecadd              --------------------------
	.section	.text.vecadd,"ax",@progbits
	.align	128
        .global         vecadd
        .type           vecadd,@function
        .size           vecadd,(.L_x_3 - vecadd)
        .other          vecadd,@"STO_CUDA_ENTRY STV_DEFAULT"
vecadd:
.text.vecadd:
[----:B------:R-:W-:Y:S08]  /*0000*/  LDC R1, c[0x0][0x37c] ;  /* 0x0000df00ff017b82 */ /* 0x000ff00000000800 */
[----:B------:R-:W0:Y:S01]  /*0010*/  S2UR UR4, SR_CTAID.X ;  /* 0x00000000000479c3 */ /* 0x000e220000002500 */
[----:B------:R-:W1:Y:S01]  /*0020*/  S2R R2, SR_TID.X ;  /* 0x0000000000027919 */ /* 0x000e620000002100 */
[----:B------:R-:W0:Y:S01]  /*0030*/  LDCU.128 UR8, c[0x0][0x390] ;  /* 0x00007200ff0877ac */ /* 0x000e220008000c00 */
[----:B------:R-:W-:Y:S01]  /*0040*/  IMAD.MOV.U32 R3, RZ, RZ, RZ ;  /* 0x000000ffff037224 */ /* 0x000fe200078e00ff */
[----:B------:R-:W2:Y:S04]  /*0050*/  LDCU.128 UR12, c[0x0][0x380] ;  /* 0x00007000ff0c77ac */ /* 0x000ea80008000c00 */
[----:B------:R-:W1:Y:S01]  /*0060*/  LDC R5, c[0x0][0x360] ;  /* 0x0000d800ff057b82 */ /* 0x000e620000000800 */
[----:B0-----:R-:W-:-:S04]  /*0070*/  UIADD3 UR4, UP0, UPT, UR4, UR10, URZ ;  /* 0x0000000a04047290 */ /* 0x001fc8000ff1e0ff */
[----:B------:R-:W-:Y:S02]  /*0080*/  UIADD3.X UR5, UPT, UPT, URZ, UR11, URZ, UP0, !UPT ;  /* 0x0000000bff057290 */ /* 0x000fe400087fe4ff */
[----:B-1----:R-:W-:-:S04]  /*0090*/  IMAD.WIDE.U32 R2, R5, UR4, R2 ;  /* 0x0000000405027c25 */ /* 0x002fc8000f8e0002 */
[----:B------:R-:W-:-:S05]  /*00a0*/  IMAD R5, R5, UR5, RZ ;  /* 0x0000000505057c24 */ /* 0x000fca000f8e02ff */
[----:B------:R-:W0:Y:S01]  /*00b0*/  LDCU.64 UR4, c[0x0][0x358] ;  /* 0x00006b00ff0477ac */ /* 0x000e220008000a00 */
[----:B------:R-:W-:Y:S02]  /*00c0*/  IMAD.SHL.U32 R6, R2, 0x4, RZ ;  /* 0x0000000402067824 */ /* 0x000fe400078e00ff */
[----:B------:R-:W-:-:S03]  /*00d0*/  IMAD.IADD R3, R3, 0x1, R5 ;  /* 0x0000000103037824 */ /* 0x000fc600078e0205 */
[----:B--2---:R-:W-:Y:S02]  /*00e0*/  IADD3 R4, P0, PT, R6, UR14, RZ ;  /* 0x0000000e06047c10 */ /* 0x004fe4000ff1e0ff */
[----:B------:R-:W-:Y:S02]  /*00f0*/  SHF.L.U64.HI R0, R2, 0x2, R3 ;  /* 0x0000000202007819 */ /* 0x000fe40000010203 */
[----:B------:R-:W-:Y:S02]  /*0100*/  IADD3 R2, P1, PT, R6, UR8, RZ ;  /* 0x0000000806027c10 */ /* 0x000fe4000ff3e0ff */
[C---:B------:R-:W-:Y:S02]  /*0110*/  IADD3.X R5, PT, PT, R0.reuse, UR15, RZ, P0, !PT ;  /* 0x0000000f00057c10 */ /* 0x040fe400087fe4ff */
[----:B------:R-:W-:-:S03]  /*0120*/  IADD3.X R3, PT, PT, R0, UR9, RZ, P1, !PT ;  /* 0x0000000900037c10 */ /* 0x000fc60008ffe4ff */
[----:B0-----:R-:W2:Y:S04]  /*0130*/  LDG.E R4, desc[UR4][R4.64] ;  /* 0x0000000404047981 */ /* 0x001ea8000c1e1900 */
[----:B------:R-:W2:Y:S01]  /*0140*/  LDG.E R3, desc[UR4][R2.64] ;  /* 0x0000000402037981 */ /* 0x000ea2000c1e1900 */
[----:B------:R-:W-:-:S04]  /*0150*/  IADD3 R6, P0, PT, R6, UR12, RZ ;  /* 0x0000000c06067c10 */ /* 0x000fc8000ff1e0ff */
[----:B------:R-:W-:Y:S01]  /*0160*/  IADD3.X R7, PT, PT, R0, UR13, RZ, P0, !PT ;  /* 0x0000000d00077c10 */ /* 0x000fe200087fe4ff */
[----:B--2---:R-:W-:-:S05]  /*0170*/  IMAD.IADD R9, R4, 0x1, R3 ;  /* 0x0000000104097824 */ /* 0x004fca00078e0203 */
[----:B------:R-:W-:Y:S01]  /*0180*/  STG.E desc[UR4][R6.64], R9 ;  /* 0x0000000906007986 */ /* 0x000fe2000c101904 */
[----:B------:R-:W-:Y:S05]  /*0190*/  EXIT ;  /* 0x000000000000794d */ /* 0x000fea0003800000 */
.L_x_1:
        /* <DEDUP_REMOVED lines=14> */
.L_x_3:


//--------------------- .nv.shared.reserved.0     --------------------------
	.section	.nv.shared.reserved.0,"aw",@nobits
	.weak		__nv_reservedSMEM_offset_0_alias
	.size		__nv_reservedSMEM_offset_0_alias, 0, 64
	.other		__nv_reservedSMEM_offset_0_alias,@"STO_CUDA_RESERVED_SHARED STV_DEFAULT"
__nv_reservedSMEM_offset_0_alias:
	.zero		0
	.zero		64


//--------------------- .nv.constant0.saxpy       --------------------------
	.section	.nv.constant0.saxpy,"a",@progbits
	.sectionflags	@""
	.align	4
.nv.constant0.saxpy:
	.zero		936


//--------------------- .nv.constant0.vecadd      --------------------------
	.section	.nv.constant0.vecadd,"a",@progbits
	.sectionflags	@""
	.align	4
.nv.constant0.vecadd:
	.zero		928


//--------------------- SYMBOLS --------------------------

	.type		.nv.reservedSmem.offset0,@object
	.size		.nv.reservedSmem.offset0,0x4
